	.headerflags	@"EF_CUDA_TEXMODE_UNIFIED EF_CUDA_64BIT_ADDRESS EF_CUDA_ACCELERATORS EF_CUDA_SM90 EF_CUDA_VIRTUAL_SM(EF_CUDA_SM90)"
	.elftype	@"ET_EXEC"


//--------------------- .nv.info                  --------------------------
	.section	.nv.info,"",@"SHT_CUDA_INFO"
	.align	4


	//----- nvinfo : EIATTR_REGCOUNT
	.align		4
        /*0000*/ 	.byte	0x04, 0x2f
        /*0002*/ 	.short	(.L_1 - .L_0)
	.align		4
.L_0:
        /*0004*/ 	.word	index@(triton_poi_fused_cat_83)
        /*0008*/ 	.word	0x00000016


	//----- nvinfo : EIATTR_MIN_STACK_SIZE
	.align		4
.L_1:
        /*000c*/ 	.byte	0x04, 0x12
        /*000e*/ 	.short	(.L_3 - .L_2)
	.align		4
.L_2:
        /*0010*/ 	.word	index@(triton_poi_fused_cat_83)
        /*0014*/ 	.word	0x00000000


	//----- nvinfo : EIATTR_FRAME_SIZE
	.align		4
.L_3:
        /*0018*/ 	.byte	0x04, 0x11
        /*001a*/ 	.short	(.L_5 - .L_4)
	.align		4
.L_4:
        /*001c*/ 	.word	index@(triton_poi_fused_cat_83)
        /*0020*/ 	.word	0x00000000


	//----- nvinfo : EIATTR_MIN_STACK_SIZE
	.align		4
.L_5:
        /*0024*/ 	.byte	0x04, 0x12
        /*0026*/ 	.short	(.L_7 - .L_6)
	.align		4
.L_6:
        /*0028*/ 	.word	index@(triton_poi_fused_cat_83)
        /*002c*/ 	.word	0x00000000
.L_7:


//--------------------- .nv.info.triton_poi_fused_cat_83 --------------------------
	.section	.nv.info.triton_poi_fused_cat_83,"",@"SHT_CUDA_INFO"
	.sectionflags	@""
	.align	4


	//----- nvinfo : EIATTR_CUDA_API_VERSION
	.align		4
        /*0000*/ 	.byte	0x04, 0x37
        /*0002*/ 	.short	(.L_9 - .L_8)
.L_8:
        /*0004*/ 	.word	0x0000007c


	//----- nvinfo : EIATTR_KPARAM_INFO
	.align		4
.L_9:
        /*0008*/ 	.byte	0x04, 0x17
        /*000a*/ 	.short	(.L_11 - .L_10)
.L_10:
        /*000c*/ 	.word	0x00000000
        /*0010*/ 	.short	0x0005
        /*0012*/ 	.short	0x0028
        /*0014*/ 	.byte	0x00, 0xf0, 0x11, 0x00


	//----- nvinfo : EIATTR_KPARAM_INFO
	.align		4
.L_11:
        /*0018*/ 	.byte	0x04, 0x17
        /*001a*/ 	.short	(.L_13 - .L_12)
.L_12:
        /*001c*/ 	.word	0x00000000
        /*0020*/ 	.short	0x0004
        /*0022*/ 	.short	0x0020
        /*0024*/ 	.byte	0x00, 0xf4, 0x21, 0x00


	//----- nvinfo : EIATTR_KPARAM_INFO
	.align		4
.L_13:
        /*0028*/ 	.byte	0x04, 0x17
        /*002a*/ 	.short	(.L_15 - .L_14)
.L_14:
        /*002c*/ 	.word	0x00000000
        /*0030*/ 	.short	0x0003
        /*0032*/ 	.short	0x0018
        /*0034*/ 	.byte	0x00, 0xf4, 0x21, 0x00


	//----- nvinfo : EIATTR_KPARAM_INFO
	.align		4
.L_15:
        /*0038*/ 	.byte	0x04, 0x17
        /*003a*/ 	.short	(.L_17 - .L_16)
.L_16:
        /*003c*/ 	.word	0x00000000
        /*0040*/ 	.short	0x0002
        /*0042*/ 	.short	0x0010
        /*0044*/ 	.byte	0x00, 0xf4, 0x21, 0x00


	//----- nvinfo : EIATTR_KPARAM_INFO
	.align		4
.L_17:
        /*0048*/ 	.byte	0x04, 0x17
        /*004a*/ 	.short	(.L_19 - .L_18)
.L_18:
        /*004c*/ 	.word	0x00000000
        /*0050*/ 	.short	0x0001
        /*0052*/ 	.short	0x0008
        /*0054*/ 	.byte	0x00, 0xf4, 0x21, 0x00


	//----- nvinfo : EIATTR_KPARAM_INFO
	.align		4
.L_19:
        /*0058*/ 	.byte	0x04, 0x17
        /*005a*/ 	.short	(.L_21 - .L_20)
.L_20:
        /*005c*/ 	.word	0x00000000
        /*0060*/ 	.short	0x0000
        /*0062*/ 	.short	0x0000
        /*0064*/ 	.byte	0x00, 0xf4, 0x21, 0x00


	//----- nvinfo : EIATTR_SPARSE_MMA_MASK
	.align		4
.L_21:
        /*0068*/ 	.byte	0x03, 0x50
        /*006a*/ 	.short	0x0000


	//----- nvinfo : EIATTR_MAXREG_COUNT
	.align		4
        /*006c*/ 	.byte	0x03, 0x1b
        /*006e*/ 	.short	0x00ff


	//----- nvinfo : EIATTR_EXIT_INSTR_OFFSETS
	.align		4
        /*0070*/ 	.byte	0x04, 0x1c
        /*0072*/ 	.short	(.L_23 - .L_22)


	//   ....[0]....
.L_22:
        /*0074*/ 	.word	0x00000200


	//   ....[1]....
        /*0078*/ 	.word	0x00000220


	//----- nvinfo : EIATTR_REQNTID
	.align		4
.L_23:
        /*007c*/ 	.byte	0x04, 0x10
        /*007e*/ 	.short	(.L_25 - .L_24)
.L_24:
        /*0080*/ 	.word	0x00000080
        /*0084*/ 	.word	0x00000001
        /*0088*/ 	.word	0x00000001


	//----- nvinfo : EIATTR_CBANK_PARAM_SIZE
	.align		4
.L_25:
        /*008c*/ 	.byte	0x03, 0x19
        /*008e*/ 	.short	0x002c


	//----- nvinfo : EIATTR_PARAM_CBANK
	.align		4
        /*0090*/ 	.byte	0x04, 0x0a
        /*0092*/ 	.short	(.L_27 - .L_26)
	.align		4
.L_26:
        /*0094*/ 	.word	index@(.nv.constant0.triton_poi_fused_cat_83)
        /*0098*/ 	.short	0x0210
        /*009a*/ 	.short	0x002c


	//----- nvinfo : EIATTR_SW_WAR
	.align		4
.L_27:
        /*009c*/ 	.byte	0x04, 0x36
        /*009e*/ 	.short	(.L_29 - .L_28)
.L_28:
        /*00a0*/ 	.word	0x00000008
.L_29:


//--------------------- .nv.callgraph             --------------------------
	.section	.nv.callgraph,"",@"SHT_CUDA_CALLGRAPH"
	.align	4
	.sectionentsize	8
	.align		4
        /*0000*/ 	.word	0x00000000
	.align		4
        /*0004*/ 	.word	0xffffffff
	.align		4
        /*0008*/ 	.word	0x00000000
	.align		4
        /*000c*/ 	.word	0xfffffffe
	.align		4
        /*0010*/ 	.word	0x00000000
	.align		4
        /*0014*/ 	.word	0xfffffffd
	.align		4
        /*0018*/ 	.word	0x00000000
	.align		4
        /*001c*/ 	.word	0xfffffffc


//--------------------- .text.triton_poi_fused_cat_83 --------------------------
	.section	.text.triton_poi_fused_cat_83,"ax",@progbits
	.align	128
        .global         triton_poi_fused_cat_83
        .type           triton_poi_fused_cat_83,@function
        .size           triton_poi_fused_cat_83,(.L_x_1 - triton_poi_fused_cat_83)
        .other          triton_poi_fused_cat_83,@"STO_CUDA_ENTRY STV_DEFAULT"
triton_poi_fused_cat_83:
.text.triton_poi_fused_cat_83:
[----:B------:R-:W0:Y:S01]  /*0000*/  LDC R1, c[0x0][0x28] ;  /* 0x00000a00ff017b82 */ /* 0x000e220000000800 */
[----:B------:R-:W1:Y:S07]  /*0010*/  S2R R0, SR_TID.X ;  /* 0x0000000000007919 */ /* 0x000e6e0000002100 */
[----:B------:R-:W2:Y:S01]  /*0020*/  LDC.64 R8, c[0x0][0x210] ;  /* 0x00008400ff087b82 */ /* 0x000ea20000000a00 */
[----:B------:R-:W-:Y:S01]  /*0030*/  CS2R R2, SRZ ;  /* 0x0000000000027805 */ /* 0x000fe2000001ff00 */
[----:B------:R-:W-:Y:S01]  /*0040*/  ULDC.64 UR4, c[0x0][0x208] ;  /* 0x0000820000047ab9 */ /* 0x000fe20000000a00 */
[----:B------:R-:W3:Y:S05]  /*0050*/  S2R R7, SR_CTAID.X ;  /* 0x0000000000077919 */ /* 0x000eea0000002500 */
[----:B------:R-:W4:Y:S08]  /*0060*/  LDC.64 R10, c[0x0][0x218] ;  /* 0x00008600ff0a7b82 */ /* 0x000f300000000a00 */
[----:B------:R-:W5:Y:S08]  /*0070*/  LDC.64 R12, c[0x0][0x220] ;  /* 0x00008800ff0c7b82 */ /* 0x000f700000000a00 */
[----:B------:R-:W4:Y:S01]  /*0080*/  LDC.64 R4, c[0x0][0x228] ;  /* 0x00008a00ff047b82 */ /* 0x000f220000000a00 */
[----:B-1----:R-:W-:-:S05]  /*0090*/  IMAD.SHL.U32 R0, R0, 0x2, RZ ;  /* 0x0000000200007824 */ /* 0x002fca00078e00ff */
[----:B------:R-:W-:-:S05]  /*00a0*/  LOP3.LUT R0, R0, 0xfe, RZ, 0xc0, !PT ;  /* 0x000000fe00007812 */ /* 0x000fca00078ec0ff */
[----:B---3--:R-:W-:-:S04]  /*00b0*/  IMAD R7, R7, 0x100, R0 ;  /* 0x0000010007077824 */ /* 0x008fc800078e0200 */
[C---:B--2---:R-:W-:Y:S01]  /*00c0*/  IMAD.WIDE R8, R7.reuse, 0x4, R8 ;  /* 0x0000000407087825 */ /* 0x044fe200078e0208 */
[----:B------:R-:W-:-:S13]  /*00d0*/  ISETP.GE.AND P0, PT, R7, 0x200, PT ;  /* 0x000002000700780c */ /* 0x000fda0003f06270 */
[----:B------:R4:W2:Y:S01]  /*00e0*/  @!P0 LDG.E.64 R2, desc[UR4][R8.64] ;  /* 0x0000000408028981 */ /* 0x0008a2000c1e1b00 */
[----:B------:R-:W-:-:S04]  /*00f0*/  SHF.R.S32.HI R0, RZ, 0x1f, R7 ;  /* 0x0000001fff007819 */ /* 0x000fc80000011407 */
[----:B------:R-:W-:-:S04]  /*0100*/  LEA.HI R0, R0, R7, RZ, 0x7 ;  /* 0x0000000700007211 */ /* 0x000fc800078f38ff */
[----:B------:R-:W-:Y:S02]  /*0110*/  LOP3.LUT R14, R0, 0xffffff80, RZ, 0xc0, !PT ;  /* 0xffffff80000e7812 */ /* 0x000fe400078ec0ff */
[----:B------:R-:W-:Y:S02]  /*0120*/  SHF.R.S32.HI R0, RZ, 0x7, R0 ;  /* 0x00000007ff007819 */ /* 0x000fe40000011400 */
[----:B------:R-:W-:Y:S02]  /*0130*/  IADD3 R15, R7, -R14, RZ ;  /* 0x8000000e070f7210 */ /* 0x000fe40007ffe0ff */
[----:B------:R-:W1:Y:S03]  /*0140*/  LDC.64 R6, c[0x0][0x230] ;  /* 0x00008c00ff067b82 */ /* 0x000e660000000a00 */
[----:B------:R-:W-:-:S04]  /*0150*/  IMAD R15, R0, 0xc80, R15 ;  /* 0x00000c80000f7824 */ /* 0x000fc800078e020f */
[----:B------:R-:W-:Y:S02]  /*0160*/  IMAD.IADD R17, R14, 0x1, R15 ;  /* 0x000000010e117824 */ /* 0x000fe400078e020f */
[----:B----4-:R-:W-:-:S03]  /*0170*/  IMAD.WIDE R8, R15, 0x4, R10 ;  /* 0x000000040f087825 */ /* 0x010fc600078e020a */
[----:B------:R-:W-:Y:S01]  /*0180*/  IADD3 R19, R14, R17, RZ ;  /* 0x000000110e137210 */ /* 0x000fe20007ffe0ff */
[----:B-----5:R-:W-:-:S04]  /*0190*/  IMAD.WIDE R10, R17, 0x4, R12 ;  /* 0x00000004110a7825 */ /* 0x020fc800078e020c */
[----:B0-----:R-:W-:Y:S01]  /*01a0*/  IMAD.WIDE R4, R19, 0x4, R4 ;  /* 0x0000000413047825 */ /* 0x001fe200078e0204 */
[----:B------:R-:W-:-:S05]  /*01b0*/  IADD3 R19, R14, R19, RZ ;  /* 0x000000130e137210 */ /* 0x000fca0007ffe0ff */
[----:B-1----:R-:W-:Y:S01]  /*01c0*/  IMAD.WIDE R6, R19, 0x4, R6 ;  /* 0x0000000413067825 */ /* 0x002fe200078e0206 */
[----:B--2---:R0:W-:Y:S04]  /*01d0*/  @!P0 STG.E.64 desc[UR4][R8.64], R2 ;  /* 0x0000000208008986 */ /* 0x0041e8000c101b04 */
[----:B------:R0:W-:Y:S04]  /*01e0*/  @!P0 STG.E.64 desc[UR4][R10.64], R2 ;  /* 0x000000020a008986 */ /* 0x0001e8000c101b04 */
[----:B------:R0:W-:Y:S02]  /*01f0*/  @!P0 STG.E.64 desc[UR4][R4.64], R2 ;  /* 0x0000000204008986 */ /* 0x0001e4000c101b04 */
[----:B0-----:R-:W-:Y:S05]  /*0200*/  @P0 EXIT ;  /* 0x000000000000094d */ /* 0x001fea0003800000 */
[----:B------:R-:W-:Y:S01]  /*0210*/  STG.E.64 desc[UR4][R6.64], R2 ;  /* 0x0000000206007986 */ /* 0x000fe2000c101b04 */
[----:B------:R-:W-:Y:S05]  /*0220*/  EXIT ;  /* 0x000000000000794d */ /* 0x000fea0003800000 */
.L_x_0:
[----:B------:R-:W-:-:S00]  /*0230*/  BRA `(.L_x_0) ;  /* 0xfffffffc00fc7947 */ /* 0x000fc0000383ffff */
[----:B------:R-:W-:-:S00]  /*0240*/  NOP ;  /* 0x0000000000007918 */ /* 0x000fc00000000000 */
        /* <DEDUP_REMOVED lines=11> */
.L_x_1:


//--------------------- .nv.constant0.triton_poi_fused_cat_83 --------------------------
	.section	.nv.constant0.triton_poi_fused_cat_83,"a",@progbits
	.sectionflags	@""
	.align	4
.nv.constant0.triton_poi_fused_cat_83:
	.zero		572
